//
// Generated by NVIDIA NVVM Compiler
//
// Compiler Build ID: CL-36424714
// Cuda compilation tools, release 13.0, V13.0.88
// Based on NVVM 20.0.0
//

.version 9.0
.target sm_100
.address_size 64

	// .globl	_Z12helloFromGPUv
.extern .func  (.param .b32 func_retval0) vprintf
(
	.param .b64 vprintf_param_0,
	.param .b64 vprintf_param_1
)
;
.global .align 1 .b8 $str[43] = {72, 101, 108, 108, 111, 32, 87, 111, 114, 108, 100, 32, 102, 114, 111, 109, 32, 71, 80, 85, 32, 116, 104, 114, 101, 97, 100, 32, 37, 100, 44, 32, 98, 108, 111, 99, 107, 32, 37, 100, 33, 10};

.visible .entry _Z12helloFromGPUv()
{
	.local .align 8 .b8 	__local_depot0[8];
	.reg .b64 	%SP;
	.reg .b64 	%SPL;
	.reg .b32 	%r<5>;
	.reg .b64 	%rd<5>;

	mov.u64 	%SPL, __local_depot0;
	cvta.local.u64 	%SP, %SPL;
	add.u64 	%rd1, %SP, 0;
	add.u64 	%rd2, %SPL, 0;
	mov.u32 	%r1, %tid.x;
	mov.u32 	%r2, %ctaid.x;
	st.local.v2.u32 	[%rd2], {%r1, %r2};
	mov.u64 	%rd3, $str;
	cvta.global.u64 	%rd4, %rd3;
	{ // callseq 0, 0
	.param .b64 param0;
	st.param.b64 	[param0], %rd4;
	.param .b64 param1;
	st.param.b64 	[param1], %rd1;
	.param .b32 retval0;
	call.uni (retval0), 
	vprintf, 
	(
	param0, 
	param1
	);
	ld.param.b32 	%r3, [retval0];
	} // callseq 0
	ret;

}


// ===== COMPILED SASS (sm_100) =====

	.target	sm_100

	.elftype	@"ET_EXEC"


//--------------------- .note.nv.tkinfo           --------------------------
	.section	.note.nv.tkinfo,"",@"SHT_NOTE"
	.sectionflags	@"SHF_NOTE_NV_TKINFO"
	.tkinfo
        /*0018*/ 	.word	0x00000002
        /*0030*/ 	.string	""
        /*0030*/ 	.string	"ptxas"
        /*0030*/ 	.string	"Cuda compilation tools, release 13.0, V13.0.88"
        /*0030*/ 	.string	"Build cuda_13.0.r13.0/compiler.36424714_0"
        /*0030*/ 	.string	"-arch sm_100 -m 64 "



//--------------------- .note.nv.cuinfo           --------------------------
	.section	.note.nv.cuinfo,"",@"SHT_NOTE"
	.sectionflags	@"SHF_NOTE_NV_CUINFO"
        /*0018*/ 	.short	0x0002
        /*001a*/ 	.short	0x0064
        /*001c*/ 	.short	0x0082
	.zero		2


//--------------------- .nv.info                  --------------------------
	.section	.nv.info,"",@"SHT_CUDA_INFO"
	.align	4


	//----- nvinfo : EIATTR_REGCOUNT
	.align		4
        /*0000*/ 	.byte	0x04, 0x2f
        /*0002*/ 	.short	(.L_2 - .L_1)
	.align		4
.L_1:
        /*0004*/ 	.word	index@(_Z12helloFromGPUv)
        /*0008*/ 	.word	0x00000018


	//----- nvinfo : EIATTR_FRAME_SIZE
	.align		4
.L_2:
        /*000c*/ 	.byte	0x04, 0x11
        /*000e*/ 	.short	(.L_4 - .L_3)
	.align		4
.L_3:
        /*0010*/ 	.word	index@(_Z12helloFromGPUv)
        /*0014*/ 	.word	0x00000008


	//----- nvinfo : EIATTR_MIN_STACK_SIZE
	.align		4
.L_4:
        /*0018*/ 	.byte	0x04, 0x12
        /*001a*/ 	.short	(.L_6 - .L_5)
	.align		4
.L_5:
        /*001c*/ 	.word	index@(_Z12helloFromGPUv)
        /*0020*/ 	.word	0x00000008
.L_6:


//--------------------- .nv.compat                --------------------------
	.section	.nv.compat,"",@"SHT_CUDA_COMPAT_INFO"
	.align	4
        /*0000*/ 	.byte	0x02, 0x09, 0x00, 0x00, 0x02, 0x02, 0x01, 0x00, 0x02, 0x05, 0x05, 0x00, 0x03, 0x07, 0x01, 0x01
        /*0010*/ 	.byte	0x02, 0x03, 0x00, 0x00, 0x02, 0x06, 0x01, 0x00, 0x04, 0x0b, 0x08, 0x00, 0x09, 0x00, 0x00, 0x00
        /*0020*/ 	.byte	0x00, 0x00, 0x00, 0x00


//--------------------- .nv.info._Z12helloFromGPUv --------------------------
	.section	.nv.info._Z12helloFromGPUv,"",@"SHT_CUDA_INFO"
	.sectionflags	@""
	.align	4


	//----- nvinfo : EIATTR_CUDA_API_VERSION
	.align		4
        /*0000*/ 	.byte	0x04, 0x37
        /*0002*/ 	.short	(.L_8 - .L_7)
.L_7:
        /*0004*/ 	.word	0x00000082


	//----- nvinfo : EIATTR_SPARSE_MMA_MASK
	.align		4
.L_8:
        /*0008*/ 	.byte	0x03, 0x50
        /*000a*/ 	.short	0x0000


	//----- nvinfo : EIATTR_MAXREG_COUNT
	.align		4
        /*000c*/ 	.byte	0x03, 0x1b
        /*000e*/ 	.short	0x00ff


	//----- nvinfo : EIATTR_EXTERNS
	.align		4
        /*0010*/ 	.byte	0x04, 0x0f
        /*0012*/ 	.short	(.L_10 - .L_9)


	//   ....[0]....
	.align		4
.L_9:
        /*0014*/ 	.word	index@(vprintf)


	//----- nvinfo : EIATTR_MERCURY_ISA_VERSION
	.align		4
.L_10:
        /*0018*/ 	.byte	0x03, 0x5f
        /*001a*/ 	.short	0x0101


	//----- nvinfo : EIATTR_VRC_CTA_INIT_COUNT
	.align		4
        /*001c*/ 	.byte	0x02, 0x4a
	.zero		1
	.zero		1


	//----- nvinfo : EIATTR_SYSCALL_OFFSETS
	.align		4
        /*0020*/ 	.byte	0x04, 0x46
        /*0022*/ 	.short	(.L_12 - .L_11)


	//   ....[0]....
.L_11:
        /*0024*/ 	.word	0x000000f0


	//----- nvinfo : EIATTR_EXIT_INSTR_OFFSETS
	.align		4
.L_12:
        /*0028*/ 	.byte	0x04, 0x1c
        /*002a*/ 	.short	(.L_14 - .L_13)


	//   ....[0]....
.L_13:
        /*002c*/ 	.word	0x00000100


	//----- nvinfo : EIATTR_SW_WAR
	.align		4
.L_14:
        /*0030*/ 	.byte	0x04, 0x36
        /*0032*/ 	.short	(.L_16 - .L_15)
.L_15:
        /*0034*/ 	.word	0x00000008
.L_16:


//--------------------- .nv.callgraph             --------------------------
	.section	.nv.callgraph,"",@"SHT_CUDA_CALLGRAPH"
	.align	4
	.sectionentsize	8
	.align		4
        /*0000*/ 	.word	0x00000000
	.align		4
        /*0004*/ 	.word	0xffffffff
	.align		4
        /*0008*/ 	.word	index@(_Z12helloFromGPUv)
	.align		4
        /*000c*/ 	.word	index@(vprintf)
	.align		4
        /*0010*/ 	.word	0x00000000
	.align		4
        /*0014*/ 	.word	0xfffffffe
	.align		4
        /*0018*/ 	.word	0x00000000
	.align		4
        /*001c*/ 	.word	0xfffffffd
	.align		4
        /*0020*/ 	.word	0x00000000
	.align		4
        /*0024*/ 	.word	0xfffffffc


//--------------------- .nv.constant4             --------------------------
	.section	.nv.constant4,"a",@progbits
	.align	8
	.align		8
.nv.constant4:
        /*0000*/ 	.dword	vprintf
	.align		8
        /*0008*/ 	.dword	$str


//--------------------- .text._Z12helloFromGPUv   --------------------------
	.section	.text._Z12helloFromGPUv,"ax",@progbits
	.align	128
        .global         _Z12helloFromGPUv
        .type           _Z12helloFromGPUv,@function
        .size           _Z12helloFromGPUv,(.L_x_2 - _Z12helloFromGPUv)
        .other          _Z12helloFromGPUv,@"STO_CUDA_ENTRY STV_DEFAULT"
_Z12helloFromGPUv:
.text._Z12helloFromGPUv:
[----:B------:R-:W0:Y:S01]  /*0000*/  LDC R1, c[0x0][0x37c] ;  /* 0x0000df00ff017b82 */ /* 0x000e220000000800 */
[----:B------:R-:W1:Y:S01]  /*0010*/  S2R R8, SR_TID.X ;  /* 0x0000000000087919 */ /* 0x000e620000002100 */
[----:B0-----:R-:W-:Y:S01]  /*0020*/  VIADD R1, R1, 0xfffffff8 ;  /* 0xfffffff801017836 */ /* 0x001fe20000000000 */
[----:B------:R-:W-:Y:S01]  /*0030*/  MOV R0, 0x0 ;  /* 0x0000000000007802 */ /* 0x000fe20000000f00 */
[----:B------:R-:W0:Y:S01]  /*0040*/  LDCU UR4, c[0x0][0x2f8] ;  /* 0x00005f00ff0477ac */ /* 0x000e220008000800 */
[----:B------:R-:W1:Y:S03]  /*0050*/  S2R R9, SR_CTAID.X ;  /* 0x0000000000097919 */ /* 0x000e660000002500 */
[----:B------:R2:W3:Y:S01]  /*0060*/  LDC.64 R2, c[0x4][R0] ;  /* 0x0100000000027b82 */ /* 0x0004e20000000a00 */
[----:B------:R-:W4:Y:S01]  /*0070*/  LDCU.64 UR6, c[0x4][0x8] ;  /* 0x01000100ff0677ac */ /* 0x000f220008000a00 */
[----:B------:R-:W5:Y:S01]  /*0080*/  LDCU UR5, c[0x0][0x2fc] ;  /* 0x00005f80ff0577ac */ /* 0x000f620008000800 */
[----:B0-----:R-:W-:Y:S01]  /*0090*/  IADD3 R6, P0, PT, R1, UR4, RZ ;  /* 0x0000000401067c10 */ /* 0x001fe2000ff1e0ff */
[----:B----4-:R-:W-:Y:S01]  /*00a0*/  IMAD.U32 R4, RZ, RZ, UR6 ;  /* 0x00000006ff047e24 */ /* 0x010fe2000f8e00ff */
[----:B------:R-:W-:-:S03]  /*00b0*/  MOV R5, UR7 ;  /* 0x0000000700057c02 */ /* 0x000fc60008000f00 */
[----:B-----5:R-:W-:Y:S01]  /*00c0*/  IMAD.X R7, RZ, RZ, UR5, P0 ;  /* 0x00000005ff077e24 */ /* 0x020fe200080e06ff */
[----:B-1----:R2:W-:Y:S07]  /*00d0*/  STL.64 [R1], R8 ;  /* 0x0000000801007387 */ /* 0x0025ee0000100a00 */
[----:B------:R-:W-:-:S07]  /*00e0*/  LEPC R20, `(.L_x_0) ;  /* 0x000000001014794e */ /* 0x000fce0000000000 */
[----:B--23--:R-:W-:Y:S05]  /*00f0*/  CALL.ABS.NOINC R2 ;  /* 0x0000000002007343 */ /* 0x00cfea0003c00000 */
.L_x_0:
[----:B------:R-:W-:Y:S05]  /*0100*/  EXIT ;  /* 0x000000000000794d */ /* 0x000fea0003800000 */
.L_x_1:
[----:B------:R-:W-:-:S00]  /*0110*/  BRA `(.L_x_1) ;  /* 0xfffffffc00fc7947 */ /* 0x000fc0000383ffff */
[----:B------:R-:W-:-:S00]  /*0120*/  NOP ;  /* 0x0000000000007918 */ /* 0x000fc00000000000 */
        /* <DEDUP_REMOVED lines=13> */
.L_x_2:


//--------------------- .nv.global.init           --------------------------
	.section	.nv.global.init,"aw",@progbits
.nv.global.init:
	.type		$str,@object
	.size		$str,(.L_0 - $str)
$str:
        /*0000*/ 	.byte	0x48, 0x65, 0x6c, 0x6c, 0x6f, 0x20, 0x57, 0x6f, 0x72, 0x6c, 0x64, 0x20, 0x66, 0x72, 0x6f, 0x6d
        /*0010*/ 	.byte	0x20, 0x47, 0x50, 0x55, 0x20, 0x74, 0x68, 0x72, 0x65, 0x61, 0x64, 0x20, 0x25, 0x64, 0x2c, 0x20
        /*0020*/ 	.byte	0x62, 0x6c, 0x6f, 0x63, 0x6b, 0x20, 0x25, 0x64, 0x21, 0x0a, 0x00
.L_0:


//--------------------- .nv.shared.reserved.0     --------------------------
	.section	.nv.shared.reserved.0,"aw",@nobits
	.weak		__nv_reservedSMEM_offset_0_alias
	.size		__nv_reservedSMEM_offset_0_alias, 0, 64
	.other		__nv_reservedSMEM_offset_0_alias,@"STO_CUDA_RESERVED_SHARED STV_DEFAULT"
__nv_reservedSMEM_offset_0_alias:
	.zero		0
	.zero		64


//--------------------- .nv.constant0._Z12helloFromGPUv --------------------------
	.section	.nv.constant0._Z12helloFromGPUv,"a",@progbits
	.sectionflags	@""
	.align	4
.nv.constant0._Z12helloFromGPUv:
	.zero		896


//--------------------- SYMBOLS --------------------------

	.type		.nv.reservedSmem.offset0,@object
	.size		.nv.reservedSmem.offset0,0x4
	.type		vprintf,@function
